//
// Generated by NVIDIA NVVM Compiler
//
// Compiler Build ID: CL-36424714
// Cuda compilation tools, release 13.0, V13.0.88
// Based on NVVM 20.0.0
//

.version 9.0
.target sm_100
.address_size 64

	// .globl	_Z17linear_regressionPfS_S_S_S_S_

.visible .entry _Z17linear_regressionPfS_S_S_S_S_(
	.param .u64 .ptr .align 1 _Z17linear_regressionPfS_S_S_S_S__param_0,
	.param .u64 .ptr .align 1 _Z17linear_regressionPfS_S_S_S_S__param_1,
	.param .u64 .ptr .align 1 _Z17linear_regressionPfS_S_S_S_S__param_2,
	.param .u64 .ptr .align 1 _Z17linear_regressionPfS_S_S_S_S__param_3,
	.param .u64 .ptr .align 1 _Z17linear_regressionPfS_S_S_S_S__param_4,
	.param .u64 .ptr .align 1 _Z17linear_regressionPfS_S_S_S_S__param_5
)
{
	.reg .b32 	%r<2>;
	.reg .b32 	%f<17>;
	.reg .b64 	%rd<17>;

	ld.param.u64 	%rd1, [_Z17linear_regressionPfS_S_S_S_S__param_0];
	ld.param.u64 	%rd2, [_Z17linear_regressionPfS_S_S_S_S__param_1];
	ld.param.u64 	%rd3, [_Z17linear_regressionPfS_S_S_S_S__param_2];
	ld.param.u64 	%rd4, [_Z17linear_regressionPfS_S_S_S_S__param_3];
	ld.param.u64 	%rd5, [_Z17linear_regressionPfS_S_S_S_S__param_4];
	ld.param.u64 	%rd6, [_Z17linear_regressionPfS_S_S_S_S__param_5];
	cvta.to.global.u64 	%rd7, %rd6;
	cvta.to.global.u64 	%rd8, %rd5;
	cvta.to.global.u64 	%rd9, %rd4;
	cvta.to.global.u64 	%rd10, %rd3;
	cvta.to.global.u64 	%rd11, %rd2;
	cvta.to.global.u64 	%rd12, %rd1;
	mov.u32 	%r1, %tid.x;
	mul.wide.u32 	%rd13, %r1, 4;
	add.s64 	%rd14, %rd12, %rd13;
	ld.global.f32 	%f1, [%rd14];
	add.s64 	%rd15, %rd11, %rd13;
	ld.global.f32 	%f2, [%rd15];
	add.s64 	%rd16, %rd10, %rd13;
	ld.global.f32 	%f3, [%rd16];
	ld.global.f32 	%f4, [%rd9];
	ld.global.f32 	%f5, [%rd8];
	mul.f32 	%f6, %f2, %f5;
	fma.rn.f32 	%f7, %f1, %f4, %f6;
	ld.global.f32 	%f8, [%rd7];
	add.f32 	%f9, %f8, %f7;
	sub.f32 	%f10, %f3, %f9;
	mul.f32 	%f11, %f10, 0f38D1B717;
	mul.f32 	%f12, %f1, %f11;
	atom.global.add.f32 	%f13, [%rd9], %f12;
	mul.f32 	%f14, %f2, %f11;
	atom.global.add.f32 	%f15, [%rd8], %f14;
	atom.global.add.f32 	%f16, [%rd7], %f11;
	ret;

}
	// .globl	_Z7predictPfS_S_S_S_S_
.visible .entry _Z7predictPfS_S_S_S_S_(
	.param .u64 .ptr .align 1 _Z7predictPfS_S_S_S_S__param_0,
	.param .u64 .ptr .align 1 _Z7predictPfS_S_S_S_S__param_1,
	.param .u64 .ptr .align 1 _Z7predictPfS_S_S_S_S__param_2,
	.param .u64 .ptr .align 1 _Z7predictPfS_S_S_S_S__param_3,
	.param .u64 .ptr .align 1 _Z7predictPfS_S_S_S_S__param_4,
	.param .u64 .ptr .align 1 _Z7predictPfS_S_S_S_S__param_5
)
{
	.reg .b32 	%r<2>;
	.reg .b32 	%f<9>;
	.reg .b64 	%rd<17>;

	ld.param.u64 	%rd1, [_Z7predictPfS_S_S_S_S__param_0];
	ld.param.u64 	%rd2, [_Z7predictPfS_S_S_S_S__param_1];
	ld.param.u64 	%rd3, [_Z7predictPfS_S_S_S_S__param_2];
	ld.param.u64 	%rd4, [_Z7predictPfS_S_S_S_S__param_3];
	ld.param.u64 	%rd5, [_Z7predictPfS_S_S_S_S__param_4];
	ld.param.u64 	%rd6, [_Z7predictPfS_S_S_S_S__param_5];
	cvta.to.global.u64 	%rd7, %rd3;
	cvta.to.global.u64 	%rd8, %rd6;
	cvta.to.global.u64 	%rd9, %rd5;
	cvta.to.global.u64 	%rd10, %rd4;
	cvta.to.global.u64 	%rd11, %rd2;
	cvta.to.global.u64 	%rd12, %rd1;
	mov.u32 	%r1, %tid.x;
	mul.wide.u32 	%rd13, %r1, 4;
	add.s64 	%rd14, %rd12, %rd13;
	ld.global.f32 	%f1, [%rd14];
	add.s64 	%rd15, %rd11, %rd13;
	ld.global.f32 	%f2, [%rd15];
	ld.global.f32 	%f3, [%rd10];
	ld.global.f32 	%f4, [%rd9];
	mul.f32 	%f5, %f2, %f4;
	fma.rn.f32 	%f6, %f1, %f3, %f5;
	ld.global.f32 	%f7, [%rd8];
	add.f32 	%f8, %f7, %f6;
	add.s64 	%rd16, %rd7, %rd13;
	st.global.f32 	[%rd16], %f8;
	ret;

}


// ===== COMPILED SASS (sm_100) =====

	.target	sm_100

	.elftype	@"ET_EXEC"


//--------------------- .note.nv.tkinfo           --------------------------
	.section	.note.nv.tkinfo,"",@"SHT_NOTE"
	.sectionflags	@"SHF_NOTE_NV_TKINFO"
	.tkinfo
        /*0018*/ 	.word	0x00000002
        /*0030*/ 	.string	""
        /*0030*/ 	.string	"ptxas"
        /*0030*/ 	.string	"Cuda compilation tools, release 13.0, V13.0.88"
        /*0030*/ 	.string	"Build cuda_13.0.r13.0/compiler.36424714_0"
        /*0030*/ 	.string	"-arch sm_100 -m 64 "



//--------------------- .note.nv.cuinfo           --------------------------
	.section	.note.nv.cuinfo,"",@"SHT_NOTE"
	.sectionflags	@"SHF_NOTE_NV_CUINFO"
        /*0018*/ 	.short	0x0002
        /*001a*/ 	.short	0x0064
        /*001c*/ 	.short	0x0082
	.zero		2


//--------------------- .nv.info                  --------------------------
	.section	.nv.info,"",@"SHT_CUDA_INFO"
	.align	4


	//----- nvinfo : EIATTR_REGCOUNT
	.align		4
        /*0000*/ 	.byte	0x04, 0x2f
        /*0002*/ 	.short	(.L_1 - .L_0)
	.align		4
.L_0:
        /*0004*/ 	.word	index@(_Z17linear_regressionPfS_S_S_S_S_)
        /*0008*/ 	.word	0x00000016


	//----- nvinfo : EIATTR_FRAME_SIZE
	.align		4
.L_1:
        /*000c*/ 	.byte	0x04, 0x11
        /*000e*/ 	.short	(.L_3 - .L_2)
	.align		4
.L_2:
        /*0010*/ 	.word	index@(_Z17linear_regressionPfS_S_S_S_S_)
        /*0014*/ 	.word	0x00000000


	//----- nvinfo : EIATTR_REGCOUNT
	.align		4
.L_3:
        /*0018*/ 	.byte	0x04, 0x2f
        /*001a*/ 	.short	(.L_5 - .L_4)
	.align		4
.L_4:
        /*001c*/ 	.word	index@(_Z7predictPfS_S_S_S_S_)
        /*0020*/ 	.word	0x00000014


	//----- nvinfo : EIATTR_FRAME_SIZE
	.align		4
.L_5:
        /*0024*/ 	.byte	0x04, 0x11
        /*0026*/ 	.short	(.L_7 - .L_6)
	.align		4
.L_6:
        /*0028*/ 	.word	index@(_Z7predictPfS_S_S_S_S_)
        /*002c*/ 	.word	0x00000000


	//----- nvinfo : EIATTR_MIN_STACK_SIZE
	.align		4
.L_7:
        /*0030*/ 	.byte	0x04, 0x12
        /*0032*/ 	.short	(.L_9 - .L_8)
	.align		4
.L_8:
        /*0034*/ 	.word	index@(_Z7predictPfS_S_S_S_S_)
        /*0038*/ 	.word	0x00000000


	//----- nvinfo : EIATTR_MIN_STACK_SIZE
	.align		4
.L_9:
        /*003c*/ 	.byte	0x04, 0x12
        /*003e*/ 	.short	(.L_11 - .L_10)
	.align		4
.L_10:
        /*0040*/ 	.word	index@(_Z17linear_regressionPfS_S_S_S_S_)
        /*0044*/ 	.word	0x00000000
.L_11:


//--------------------- .nv.compat                --------------------------
	.section	.nv.compat,"",@"SHT_CUDA_COMPAT_INFO"
	.align	4
        /*0000*/ 	.byte	0x02, 0x09, 0x00, 0x00, 0x02, 0x02, 0x01, 0x00, 0x02, 0x05, 0x05, 0x00, 0x03, 0x07, 0x01, 0x01
        /*0010*/ 	.byte	0x02, 0x03, 0x00, 0x00, 0x02, 0x06, 0x01, 0x00, 0x04, 0x0b, 0x08, 0x00, 0x09, 0x00, 0x00, 0x00
        /*0020*/ 	.byte	0x00, 0x00, 0x00, 0x00


//--------------------- .nv.info._Z7predictPfS_S_S_S_S_ --------------------------
	.section	.nv.info._Z7predictPfS_S_S_S_S_,"",@"SHT_CUDA_INFO"
	.sectionflags	@""
	.align	4


	//----- nvinfo : EIATTR_CUDA_API_VERSION
	.align		4
        /*0000*/ 	.byte	0x04, 0x37
        /*0002*/ 	.short	(.L_13 - .L_12)
.L_12:
        /*0004*/ 	.word	0x00000082


	//----- nvinfo : EIATTR_KPARAM_INFO
	.align		4
.L_13:
        /*0008*/ 	.byte	0x04, 0x17
        /*000a*/ 	.short	(.L_15 - .L_14)
.L_14:
        /*000c*/ 	.word	0x00000000
        /*0010*/ 	.short	0x0005
        /*0012*/ 	.short	0x0028
        /*0014*/ 	.byte	0x00, 0xf5, 0x21, 0x00


	//----- nvinfo : EIATTR_KPARAM_INFO
	.align		4
.L_15:
        /*0018*/ 	.byte	0x04, 0x17
        /*001a*/ 	.short	(.L_17 - .L_16)
.L_16:
        /*001c*/ 	.word	0x00000000
        /*0020*/ 	.short	0x0004
        /*0022*/ 	.short	0x0020
        /*0024*/ 	.byte	0x00, 0xf5, 0x21, 0x00


	//----- nvinfo : EIATTR_KPARAM_INFO
	.align		4
.L_17:
        /*0028*/ 	.byte	0x04, 0x17
        /*002a*/ 	.short	(.L_19 - .L_18)
.L_18:
        /*002c*/ 	.word	0x00000000
        /*0030*/ 	.short	0x0003
        /*0032*/ 	.short	0x0018
        /*0034*/ 	.byte	0x00, 0xf5, 0x21, 0x00


	//----- nvinfo : EIATTR_KPARAM_INFO
	.align		4
.L_19:
        /*0038*/ 	.byte	0x04, 0x17
        /*003a*/ 	.short	(.L_21 - .L_20)
.L_20:
        /*003c*/ 	.word	0x00000000
        /*0040*/ 	.short	0x0002
        /*0042*/ 	.short	0x0010
        /*0044*/ 	.byte	0x00, 0xf5, 0x21, 0x00


	//----- nvinfo : EIATTR_KPARAM_INFO
	.align		4
.L_21:
        /*0048*/ 	.byte	0x04, 0x17
        /*004a*/ 	.short	(.L_23 - .L_22)
.L_22:
        /*004c*/ 	.word	0x00000000
        /*0050*/ 	.short	0x0001
        /*0052*/ 	.short	0x0008
        /*0054*/ 	.byte	0x00, 0xf5, 0x21, 0x00


	//----- nvinfo : EIATTR_KPARAM_INFO
	.align		4
.L_23:
        /*0058*/ 	.byte	0x04, 0x17
        /*005a*/ 	.short	(.L_25 - .L_24)
.L_24:
        /*005c*/ 	.word	0x00000000
        /*0060*/ 	.short	0x0000
        /*0062*/ 	.short	0x0000
        /*0064*/ 	.byte	0x00, 0xf5, 0x21, 0x00


	//----- nvinfo : EIATTR_SPARSE_MMA_MASK
	.align		4
.L_25:
        /*0068*/ 	.byte	0x03, 0x50
        /*006a*/ 	.short	0x0000


	//----- nvinfo : EIATTR_MAXREG_COUNT
	.align		4
        /*006c*/ 	.byte	0x03, 0x1b
        /*006e*/ 	.short	0x00ff


	//----- nvinfo : EIATTR_MERCURY_ISA_VERSION
	.align		4
        /*0070*/ 	.byte	0x03, 0x5f
        /*0072*/ 	.short	0x0101


	//----- nvinfo : EIATTR_VRC_CTA_INIT_COUNT
	.align		4
        /*0074*/ 	.byte	0x02, 0x4a
	.zero		1
	.zero		1


	//----- nvinfo : EIATTR_EXIT_INSTR_OFFSETS
	.align		4
        /*0078*/ 	.byte	0x04, 0x1c
        /*007a*/ 	.short	(.L_27 - .L_26)


	//   ....[0]....
.L_26:
        /*007c*/ 	.word	0x00000150


	//----- nvinfo : EIATTR_CBANK_PARAM_SIZE
	.align		4
.L_27:
        /*0080*/ 	.byte	0x03, 0x19
        /*0082*/ 	.short	0x0030


	//----- nvinfo : EIATTR_PARAM_CBANK
	.align		4
        /*0084*/ 	.byte	0x04, 0x0a
        /*0086*/ 	.short	(.L_29 - .L_28)
	.align		4
.L_28:
        /*0088*/ 	.word	index@(.nv.constant0._Z7predictPfS_S_S_S_S_)
        /*008c*/ 	.short	0x0380
        /*008e*/ 	.short	0x0030


	//----- nvinfo : EIATTR_SW_WAR
	.align		4
.L_29:
        /*0090*/ 	.byte	0x04, 0x36
        /*0092*/ 	.short	(.L_31 - .L_30)
.L_30:
        /*0094*/ 	.word	0x00000008
.L_31:


//--------------------- .nv.info._Z17linear_regressionPfS_S_S_S_S_ --------------------------
	.section	.nv.info._Z17linear_regressionPfS_S_S_S_S_,"",@"SHT_CUDA_INFO"
	.sectionflags	@""
	.align	4


	//----- nvinfo : EIATTR_CUDA_API_VERSION
	.align		4
        /*0000*/ 	.byte	0x04, 0x37
        /*0002*/ 	.short	(.L_33 - .L_32)
.L_32:
        /*0004*/ 	.word	0x00000082


	//----- nvinfo : EIATTR_KPARAM_INFO
	.align		4
.L_33:
        /*0008*/ 	.byte	0x04, 0x17
        /*000a*/ 	.short	(.L_35 - .L_34)
.L_34:
        /*000c*/ 	.word	0x00000000
        /*0010*/ 	.short	0x0005
        /*0012*/ 	.short	0x0028
        /*0014*/ 	.byte	0x00, 0xf5, 0x21, 0x00


	//----- nvinfo : EIATTR_KPARAM_INFO
	.align		4
.L_35:
        /*0018*/ 	.byte	0x04, 0x17
        /*001a*/ 	.short	(.L_37 - .L_36)
.L_36:
        /*001c*/ 	.word	0x00000000
        /*0020*/ 	.short	0x0004
        /*0022*/ 	.short	0x0020
        /*0024*/ 	.byte	0x00, 0xf5, 0x21, 0x00


	//----- nvinfo : EIATTR_KPARAM_INFO
	.align		4
.L_37:
        /*0028*/ 	.byte	0x04, 0x17
        /*002a*/ 	.short	(.L_39 - .L_38)
.L_38:
        /*002c*/ 	.word	0x00000000
        /*0030*/ 	.short	0x0003
        /*0032*/ 	.short	0x0018
        /*0034*/ 	.byte	0x00, 0xf5, 0x21, 0x00


	//----- nvinfo : EIATTR_KPARAM_INFO
	.align		4
.L_39:
        /*0038*/ 	.byte	0x04, 0x17
        /*003a*/ 	.short	(.L_41 - .L_40)
.L_40:
        /*003c*/ 	.word	0x00000000
        /*0040*/ 	.short	0x0002
        /*0042*/ 	.short	0x0010
        /*0044*/ 	.byte	0x00, 0xf5, 0x21, 0x00


	//----- nvinfo : EIATTR_KPARAM_INFO
	.align		4
.L_41:
        /*0048*/ 	.byte	0x04, 0x17
        /*004a*/ 	.short	(.L_43 - .L_42)
.L_42:
        /*004c*/ 	.word	0x00000000
        /*0050*/ 	.short	0x0001
        /*0052*/ 	.short	0x0008
        /*0054*/ 	.byte	0x00, 0xf5, 0x21, 0x00


	//----- nvinfo : EIATTR_KPARAM_INFO
	.align		4
.L_43:
        /*0058*/ 	.byte	0x04, 0x17
        /*005a*/ 	.short	(.L_45 - .L_44)
.L_44:
        /*005c*/ 	.word	0x00000000
        /*0060*/ 	.short	0x0000
        /*0062*/ 	.short	0x0000
        /*0064*/ 	.byte	0x00, 0xf5, 0x21, 0x00


	//----- nvinfo : EIATTR_SPARSE_MMA_MASK
	.align		4
.L_45:
        /*0068*/ 	.byte	0x03, 0x50
        /*006a*/ 	.short	0x0000


	//----- nvinfo : EIATTR_MAXREG_COUNT
	.align		4
        /*006c*/ 	.byte	0x03, 0x1b
        /*006e*/ 	.short	0x00ff


	//----- nvinfo : EIATTR_MERCURY_ISA_VERSION
	.align		4
        /*0070*/ 	.byte	0x03, 0x5f
        /*0072*/ 	.short	0x0101


	//----- nvinfo : EIATTR_VRC_CTA_INIT_COUNT
	.align		4
        /*0074*/ 	.byte	0x02, 0x4a
	.zero		1
	.zero		1


	//----- nvinfo : EIATTR_EXIT_INSTR_OFFSETS
	.align		4
        /*0078*/ 	.byte	0x04, 0x1c
        /*007a*/ 	.short	(.L_47 - .L_46)


	//   ....[0]....
.L_46:
        /*007c*/ 	.word	0x000001c0


	//----- nvinfo : EIATTR_CBANK_PARAM_SIZE
	.align		4
.L_47:
        /*0080*/ 	.byte	0x03, 0x19
        /*0082*/ 	.short	0x0030


	//----- nvinfo : EIATTR_PARAM_CBANK
	.align		4
        /*0084*/ 	.byte	0x04, 0x0a
        /*0086*/ 	.short	(.L_49 - .L_48)
	.align		4
.L_48:
        /*0088*/ 	.word	index@(.nv.constant0._Z17linear_regressionPfS_S_S_S_S_)
        /*008c*/ 	.short	0x0380
        /*008e*/ 	.short	0x0030


	//----- nvinfo : EIATTR_SW_WAR
	.align		4
.L_49:
        /*0090*/ 	.byte	0x04, 0x36
        /*0092*/ 	.short	(.L_51 - .L_50)
.L_50:
        /*0094*/ 	.word	0x00000008
.L_51:


//--------------------- .nv.callgraph             --------------------------
	.section	.nv.callgraph,"",@"SHT_CUDA_CALLGRAPH"
	.align	4
	.sectionentsize	8
	.align		4
        /*0000*/ 	.word	0x00000000
	.align		4
        /*0004*/ 	.word	0xffffffff
	.align		4
        /*0008*/ 	.word	0x00000000
	.align		4
        /*000c*/ 	.word	0xfffffffe
	.align		4
        /*0010*/ 	.word	0x00000000
	.align		4
        /*0014*/ 	.word	0xfffffffd
	.align		4
        /*0018*/ 	.word	0x00000000
	.align		4
        /*001c*/ 	.word	0xfffffffc


//--------------------- .text._Z7predictPfS_S_S_S_S_ --------------------------
	.section	.text._Z7predictPfS_S_S_S_S_,"ax",@progbits
	.align	128
        .global         _Z7predictPfS_S_S_S_S_
        .type           _Z7predictPfS_S_S_S_S_,@function
        .size           _Z7predictPfS_S_S_S_S_,(.L_x_2 - _Z7predictPfS_S_S_S_S_)
        .other          _Z7predictPfS_S_S_S_S_,@"STO_CUDA_ENTRY STV_DEFAULT"
_Z7predictPfS_S_S_S_S_:
.text._Z7predictPfS_S_S_S_S_:
[----:B------:R-:W-:Y:S01]  /*0000*/  LDC R1, c[0x0][0x37c] ;  /* 0x0000df00ff017b82 */ /* 0x000fe20000000800 */
[----:B------:R-:W0:Y:S07]  /*0010*/  S2R R17, SR_TID.X ;  /* 0x0000000000117919 */ /* 0x000e2e0000002100 */
[----:B------:R-:W0:Y:S01]  /*0020*/  LDC.64 R4, c[0x0][0x388] ;  /* 0x0000e200ff047b82 */ /* 0x000e220000000a00 */
[----:B------:R-:W1:Y:S07]  /*0030*/  LDCU.64 UR4, c[0x0][0x358] ;  /* 0x00006b00ff0477ac */ /* 0x000e6e0008000a00 */
[----:B------:R-:W2:Y:S08]  /*0040*/  LDC.64 R2, c[0x0][0x380] ;  /* 0x0000e000ff027b82 */ /* 0x000eb00000000a00 */
[----:B------:R-:W3:Y:S08]  /*0050*/  LDC.64 R8, c[0x0][0x3a0] ;  /* 0x0000e800ff087b82 */ /* 0x000ef00000000a00 */
[----:B------:R-:W4:Y:S01]  /*0060*/  LDC.64 R6, c[0x0][0x398] ;  /* 0x0000e600ff067b82 */ /* 0x000f220000000a00 */
[----:B0-----:R-:W-:-:S07]  /*0070*/  IMAD.WIDE.U32 R4, R17, 0x4, R4 ;  /* 0x0000000411047825 */ /* 0x001fce00078e0004 */
[----:B------:R-:W0:Y:S01]  /*0080*/  LDC.64 R10, c[0x0][0x3a8] ;  /* 0x0000ea00ff0a7b82 */ /* 0x000e220000000a00 */
[C---:B--2---:R-:W-:Y:S01]  /*0090*/  IMAD.WIDE.U32 R2, R17.reuse, 0x4, R2 ;  /* 0x0000000411027825 */ /* 0x044fe200078e0002 */
[----:B-1----:R-:W2:Y:S06]  /*00a0*/  LDG.E R4, desc[UR4][R4.64] ;  /* 0x0000000404047981 */ /* 0x002eac000c1e1900 */
[----:B------:R-:W1:Y:S01]  /*00b0*/  LDC.64 R12, c[0x0][0x390] ;  /* 0x0000e400ff0c7b82 */ /* 0x000e620000000a00 */
[----:B---3--:R-:W2:Y:S04]  /*00c0*/  LDG.E R9, desc[UR4][R8.64] ;  /* 0x0000000408097981 */ /* 0x008ea8000c1e1900 */
[----:B------:R-:W3:Y:S04]  /*00d0*/  LDG.E R2, desc[UR4][R2.64] ;  /* 0x0000000402027981 */ /* 0x000ee8000c1e1900 */
[----:B----4-:R-:W3:Y:S04]  /*00e0*/  LDG.E R7, desc[UR4][R6.64] ;  /* 0x0000000406077981 */ /* 0x010ee8000c1e1900 */
[----:B0-----:R-:W4:Y:S01]  /*00f0*/  LDG.E R10, desc[UR4][R10.64] ;  /* 0x000000040a0a7981 */ /* 0x001f22000c1e1900 */
[----:B-1----:R-:W-:-:S04]  /*0100*/  IMAD.WIDE.U32 R12, R17, 0x4, R12 ;  /* 0x00000004110c7825 */ /* 0x002fc800078e000c */
[----:B--2---:R-:W-:-:S04]  /*0110*/  FMUL R15, R4, R9 ;  /* 0x00000009040f7220 */ /* 0x004fc80000400000 */
[----:B---3--:R-:W-:-:S04]  /*0120*/  FFMA R15, R2, R7, R15 ;  /* 0x00000007020f7223 */ /* 0x008fc8000000000f */
[----:B----4-:R-:W-:-:S05]  /*0130*/  FADD R15, R15, R10 ;  /* 0x0000000a0f0f7221 */ /* 0x010fca0000000000 */
[----:B------:R-:W-:Y:S01]  /*0140*/  STG.E desc[UR4][R12.64], R15 ;  /* 0x0000000f0c007986 */ /* 0x000fe2000c101904 */
[----:B------:R-:W-:Y:S05]  /*0150*/  EXIT ;  /* 0x000000000000794d */ /* 0x000fea0003800000 */
.L_x_0:
[----:B------:R-:W-:-:S00]  /*0160*/  BRA `(.L_x_0) ;  /* 0xfffffffc00fc7947 */ /* 0x000fc0000383ffff */
[----:B------:R-:W-:-:S00]  /*0170*/  NOP ;  /* 0x0000000000007918 */ /* 0x000fc00000000000 */
        /* <DEDUP_REMOVED lines=8> */
.L_x_2:


//--------------------- .text._Z17linear_regressionPfS_S_S_S_S_ --------------------------
	.section	.text._Z17linear_regressionPfS_S_S_S_S_,"ax",@progbits
	.align	128
        .global         _Z17linear_regressionPfS_S_S_S_S_
        .type           _Z17linear_regressionPfS_S_S_S_S_,@function
        .size           _Z17linear_regressionPfS_S_S_S_S_,(.L_x_3 - _Z17linear_regressionPfS_S_S_S_S_)
        .other          _Z17linear_regressionPfS_S_S_S_S_,@"STO_CUDA_ENTRY STV_DEFAULT"
_Z17linear_regressionPfS_S_S_S_S_:
.text._Z17linear_regressionPfS_S_S_S_S_:
        /* <DEDUP_REMOVED lines=14> */
[----:B----4-:R-:W3:Y:S01]  /*00e0*/  LDG.E R15, desc[UR4][R4.64] ;  /* 0x00000004040f7981 */ /* 0x010ee2000c1e1900 */
[----:B0-----:R-:W-:-:S06]  /*00f0*/  IMAD.WIDE.U32 R12, R19, 0x4, R12 ;  /* 0x00000004130c7825 */ /* 0x001fcc00078e000c */
[----:B------:R-:W4:Y:S04]  /*0100*/  LDG.E R12, desc[UR4][R12.64] ;  /* 0x000000040c0c7981 */ /* 0x000f28000c1e1900 */
[----:B-1----:R-:W5:Y:S01]  /*0110*/  LDG.E R0, desc[UR4][R2.64] ;  /* 0x0000000402007981 */ /* 0x002f62000c1e1900 */
[----:B--2---:R-:W-:-:S04]  /*0120*/  FMUL R17, R10, R17 ;  /* 0x000000110a117220 */ /* 0x004fc80000400000 */
[----:B---3--:R-:W-:-:S04]  /*0130*/  FFMA R15, R8, R15, R17 ;  /* 0x0000000f080f7223 */ /* 0x008fc80000000011 */
[----:B-----5:R-:W-:-:S04]  /*0140*/  FADD R15, R15, R0 ;  /* 0x000000000f0f7221 */ /* 0x020fc80000000000 */
[----:B----4-:R-:W-:-:S04]  /*0150*/  FADD R15, R12, -R15 ;  /* 0x8000000f0c0f7221 */ /* 0x010fc80000000000 */
[----:B------:R-:W-:-:S04]  /*0160*/  FMUL R15, R15, 9.9999997473787516356e-05 ;  /* 0x38d1b7170f0f7820 */ /* 0x000fc80000400000 */
[-C--:B------:R-:W-:Y:S01]  /*0170*/  FMUL R11, R8, R15.reuse ;  /* 0x0000000f080b7220 */ /* 0x080fe20000400000 */
[----:B------:R-:W-:-:S04]  /*0180*/  FMUL R9, R10, R15 ;  /* 0x0000000f0a097220 */ /* 0x000fc80000400000 */
[----:B------:R-:W-:Y:S04]  /*0190*/  REDG.E.ADD.F32.FTZ.RN.STRONG.GPU desc[UR4][R4.64], R11 ;  /* 0x0000000b040079a6 */ /* 0x000fe8000c12f304 */
[----:B------:R-:W-:Y:S04]  /*01a0*/  REDG.E.ADD.F32.FTZ.RN.STRONG.GPU desc[UR4][R6.64], R9 ;  /* 0x00000009060079a6 */ /* 0x000fe8000c12f304 */
[----:B------:R-:W-:Y:S01]  /*01b0*/  REDG.E.ADD.F32.FTZ.RN.STRONG.GPU desc[UR4][R2.64], R15 ;  /* 0x0000000f020079a6 */ /* 0x000fe2000c12f304 */
[----:B------:R-:W-:Y:S05]  /*01c0*/  EXIT ;  /* 0x000000000000794d */ /* 0x000fea0003800000 */
.L_x_1:
        /* <DEDUP_REMOVED lines=11> */
.L_x_3:


//--------------------- .nv.shared.reserved.0     --------------------------
	.section	.nv.shared.reserved.0,"aw",@nobits
	.weak		__nv_reservedSMEM_offset_0_alias
	.size		__nv_reservedSMEM_offset_0_alias, 0, 64
	.other		__nv_reservedSMEM_offset_0_alias,@"STO_CUDA_RESERVED_SHARED STV_DEFAULT"
__nv_reservedSMEM_offset_0_alias:
	.zero		0
	.zero		64


//--------------------- .nv.constant0._Z7predictPfS_S_S_S_S_ --------------------------
	.section	.nv.constant0._Z7predictPfS_S_S_S_S_,"a",@progbits
	.sectionflags	@""
	.align	4
.nv.constant0._Z7predictPfS_S_S_S_S_:
	.zero		944


//--------------------- .nv.constant0._Z17linear_regressionPfS_S_S_S_S_ --------------------------
	.section	.nv.constant0._Z17linear_regressionPfS_S_S_S_S_,"a",@progbits
	.sectionflags	@""
	.align	4
.nv.constant0._Z17linear_regressionPfS_S_S_S_S_:
	.zero		944


//--------------------- SYMBOLS --------------------------

	.type		.nv.reservedSmem.offset0,@object
	.size		.nv.reservedSmem.offset0,0x4
